//
// Generated by NVIDIA NVVM Compiler
//
// Compiler Build ID: CL-36424714
// Cuda compilation tools, release 13.0, V13.0.88
// Based on NVVM 20.0.0
//

.version 9.0
.target sm_100
.address_size 64

	// .globl	_Z12reduceKernelPfS_i
.extern .shared .align 16 .b8 s_data[];

.visible .entry _Z12reduceKernelPfS_i(
	.param .u64 .ptr .align 1 _Z12reduceKernelPfS_i_param_0,
	.param .u64 .ptr .align 1 _Z12reduceKernelPfS_i_param_1,
	.param .u32 _Z12reduceKernelPfS_i_param_2
)
{
	.reg .pred 	%p<7>;
	.reg .b32 	%r<16>;
	.reg .b32 	%f<13>;
	.reg .b64 	%rd<20>;

	ld.param.u64 	%rd11, [_Z12reduceKernelPfS_i_param_0];
	ld.param.u64 	%rd12, [_Z12reduceKernelPfS_i_param_1];
	ld.param.s32 	%rd3, [_Z12reduceKernelPfS_i_param_2];
	mov.u32 	%r4, %tid.x;
	cvt.u64.u32 	%rd1, %r4;
	mov.u32 	%r1, %ctaid.x;
	mov.u32 	%r2, %ntid.x;
	mad.lo.s32 	%r5, %r1, %r2, %r4;
	cvt.u64.u32 	%rd18, %r5;
	setp.ge.u64 	%p1, %rd18, %rd3;
	mov.f32 	%f12, 0f00000000;
	@%p1 bra 	$L__BB0_3;
	mov.u32 	%r6, %nctaid.x;
	mul.lo.s32 	%r7, %r2, %r6;
	cvt.u64.u32 	%rd4, %r7;
	cvta.to.global.u64 	%rd5, %rd11;
	mov.f32 	%f12, 0f00000000;
$L__BB0_2:
	shl.b64 	%rd13, %rd18, 2;
	add.s64 	%rd14, %rd5, %rd13;
	ld.global.f32 	%f6, [%rd14];
	add.f32 	%f12, %f12, %f6;
	add.s64 	%rd18, %rd18, %rd4;
	setp.lt.u64 	%p2, %rd18, %rd3;
	@%p2 bra 	$L__BB0_2;
$L__BB0_3:
	cvt.u32.u64 	%r8, %rd1;
	shl.b32 	%r9, %r8, 2;
	mov.u32 	%r10, s_data;
	add.s32 	%r3, %r10, %r9;
	st.shared.f32 	[%r3], %f12;
	bar.sync 	0;
	setp.lt.u32 	%p3, %r2, 2;
	@%p3 bra 	$L__BB0_8;
	shr.u32 	%r11, %r2, 1;
	cvt.u64.u32 	%rd19, %r11;
$L__BB0_5:
	setp.le.u64 	%p4, %rd19, %rd1;
	@%p4 bra 	$L__BB0_7;
	cvt.u32.u64 	%r12, %rd19;
	shl.b32 	%r13, %r12, 2;
	add.s32 	%r14, %r3, %r13;
	ld.shared.f32 	%f7, [%r14];
	ld.shared.f32 	%f8, [%r3];
	add.f32 	%f9, %f7, %f8;
	st.shared.f32 	[%r3], %f9;
$L__BB0_7:
	bar.sync 	0;
	shr.u64 	%rd10, %rd19, 1;
	setp.gt.u64 	%p5, %rd19, 1;
	mov.u64 	%rd19, %rd10;
	@%p5 bra 	$L__BB0_5;
$L__BB0_8:
	setp.ne.s32 	%p6, %r8, 0;
	@%p6 bra 	$L__BB0_10;
	ld.shared.f32 	%f10, [s_data];
	cvta.to.global.u64 	%rd15, %rd12;
	mul.wide.u32 	%rd16, %r1, 4;
	add.s64 	%rd17, %rd15, %rd16;
	st.global.f32 	[%rd17], %f10;
$L__BB0_10:
	ret;

}


// ===== COMPILED SASS (sm_100) =====

	.target	sm_100

	.elftype	@"ET_EXEC"


//--------------------- .note.nv.tkinfo           --------------------------
	.section	.note.nv.tkinfo,"",@"SHT_NOTE"
	.sectionflags	@"SHF_NOTE_NV_TKINFO"
	.tkinfo
        /*0018*/ 	.word	0x00000002
        /*0030*/ 	.string	""
        /*0030*/ 	.string	"ptxas"
        /*0030*/ 	.string	"Cuda compilation tools, release 13.0, V13.0.88"
        /*0030*/ 	.string	"Build cuda_13.0.r13.0/compiler.36424714_0"
        /*0030*/ 	.string	"-arch sm_100 -m 64 "



//--------------------- .note.nv.cuinfo           --------------------------
	.section	.note.nv.cuinfo,"",@"SHT_NOTE"
	.sectionflags	@"SHF_NOTE_NV_CUINFO"
        /*0018*/ 	.short	0x0002
        /*001a*/ 	.short	0x0064
        /*001c*/ 	.short	0x0082
	.zero		2


//--------------------- .nv.info                  --------------------------
	.section	.nv.info,"",@"SHT_CUDA_INFO"
	.align	4


	//----- nvinfo : EIATTR_REGCOUNT
	.align		4
        /*0000*/ 	.byte	0x04, 0x2f
        /*0002*/ 	.short	(.L_1 - .L_0)
	.align		4
.L_0:
        /*0004*/ 	.word	index@(_Z12reduceKernelPfS_i)
        /*0008*/ 	.word	0x0000000c


	//----- nvinfo : EIATTR_FRAME_SIZE
	.align		4
.L_1:
        /*000c*/ 	.byte	0x04, 0x11
        /*000e*/ 	.short	(.L_3 - .L_2)
	.align		4
.L_2:
        /*0010*/ 	.word	index@(_Z12reduceKernelPfS_i)
        /*0014*/ 	.word	0x00000000


	//----- nvinfo : EIATTR_MIN_STACK_SIZE
	.align		4
.L_3:
        /*0018*/ 	.byte	0x04, 0x12
        /*001a*/ 	.short	(.L_5 - .L_4)
	.align		4
.L_4:
        /*001c*/ 	.word	index@(_Z12reduceKernelPfS_i)
        /*0020*/ 	.word	0x00000000
.L_5:


//--------------------- .nv.compat                --------------------------
	.section	.nv.compat,"",@"SHT_CUDA_COMPAT_INFO"
	.align	4
        /*0000*/ 	.byte	0x02, 0x09, 0x00, 0x00, 0x02, 0x02, 0x01, 0x00, 0x02, 0x05, 0x05, 0x00, 0x03, 0x07, 0x01, 0x01
        /*0010*/ 	.byte	0x02, 0x03, 0x00, 0x00, 0x02, 0x06, 0x01, 0x00, 0x04, 0x0b, 0x08, 0x00, 0x09, 0x00, 0x00, 0x00
        /*0020*/ 	.byte	0x00, 0x00, 0x00, 0x00


//--------------------- .nv.info._Z12reduceKernelPfS_i --------------------------
	.section	.nv.info._Z12reduceKernelPfS_i,"",@"SHT_CUDA_INFO"
	.sectionflags	@""
	.align	4


	//----- nvinfo : EIATTR_CUDA_API_VERSION
	.align		4
        /*0000*/ 	.byte	0x04, 0x37
        /*0002*/ 	.short	(.L_7 - .L_6)
.L_6:
        /*0004*/ 	.word	0x00000082


	//----- nvinfo : EIATTR_KPARAM_INFO
	.align		4
.L_7:
        /*0008*/ 	.byte	0x04, 0x17
        /*000a*/ 	.short	(.L_9 - .L_8)
.L_8:
        /*000c*/ 	.word	0x00000000
        /*0010*/ 	.short	0x0002
        /*0012*/ 	.short	0x0010
        /*0014*/ 	.byte	0x00, 0xf0, 0x11, 0x00


	//----- nvinfo : EIATTR_KPARAM_INFO
	.align		4
.L_9:
        /*0018*/ 	.byte	0x04, 0x17
        /*001a*/ 	.short	(.L_11 - .L_10)
.L_10:
        /*001c*/ 	.word	0x00000000
        /*0020*/ 	.short	0x0001
        /*0022*/ 	.short	0x0008
        /*0024*/ 	.byte	0x00, 0xf5, 0x21, 0x00


	//----- nvinfo : EIATTR_KPARAM_INFO
	.align		4
.L_11:
        /*0028*/ 	.byte	0x04, 0x17
        /*002a*/ 	.short	(.L_13 - .L_12)
.L_12:
        /*002c*/ 	.word	0x00000000
        /*0030*/ 	.short	0x0000
        /*0032*/ 	.short	0x0000
        /*0034*/ 	.byte	0x00, 0xf5, 0x21, 0x00


	//----- nvinfo : EIATTR_SPARSE_MMA_MASK
	.align		4
.L_13:
        /*0038*/ 	.byte	0x03, 0x50
        /*003a*/ 	.short	0x0000


	//----- nvinfo : EIATTR_MAXREG_COUNT
	.align		4
        /*003c*/ 	.byte	0x03, 0x1b
        /*003e*/ 	.short	0x00ff


	//----- nvinfo : EIATTR_NUM_BARRIERS
	.align		4
        /*0040*/ 	.byte	0x02, 0x4c
        /*0042*/ 	.byte	0x01
	.zero		1


	//----- nvinfo : EIATTR_MERCURY_ISA_VERSION
	.align		4
        /*0044*/ 	.byte	0x03, 0x5f
        /*0046*/ 	.short	0x0101


	//----- nvinfo : EIATTR_VRC_CTA_INIT_COUNT
	.align		4
        /*0048*/ 	.byte	0x02, 0x4a
	.zero		1
	.zero		1


	//----- nvinfo : EIATTR_EXIT_INSTR_OFFSETS
	.align		4
        /*004c*/ 	.byte	0x04, 0x1c
        /*004e*/ 	.short	(.L_15 - .L_14)


	//   ....[0]....
.L_14:
        /*0050*/ 	.word	0x00000370


	//   ....[1]....
        /*0054*/ 	.word	0x000003f0


	//----- nvinfo : EIATTR_CRS_STACK_SIZE
	.align		4
.L_15:
        /*0058*/ 	.byte	0x04, 0x1e
        /*005a*/ 	.short	(.L_17 - .L_16)
.L_16:
        /*005c*/ 	.word	0x00000000


	//----- nvinfo : EIATTR_CBANK_PARAM_SIZE
	.align		4
.L_17:
        /*0060*/ 	.byte	0x03, 0x19
        /*0062*/ 	.short	0x0014


	//----- nvinfo : EIATTR_PARAM_CBANK
	.align		4
        /*0064*/ 	.byte	0x04, 0x0a
        /*0066*/ 	.short	(.L_19 - .L_18)
	.align		4
.L_18:
        /*0068*/ 	.word	index@(.nv.constant0._Z12reduceKernelPfS_i)
        /*006c*/ 	.short	0x0380
        /*006e*/ 	.short	0x0014


	//----- nvinfo : EIATTR_SW_WAR
	.align		4
.L_19:
        /*0070*/ 	.byte	0x04, 0x36
        /*0072*/ 	.short	(.L_21 - .L_20)
.L_20:
        /*0074*/ 	.word	0x00000008
.L_21:


//--------------------- .nv.callgraph             --------------------------
	.section	.nv.callgraph,"",@"SHT_CUDA_CALLGRAPH"
	.align	4
	.sectionentsize	8
	.align		4
        /*0000*/ 	.word	0x00000000
	.align		4
        /*0004*/ 	.word	0xffffffff
	.align		4
        /*0008*/ 	.word	0x00000000
	.align		4
        /*000c*/ 	.word	0xfffffffe
	.align		4
        /*0010*/ 	.word	0x00000000
	.align		4
        /*0014*/ 	.word	0xfffffffd
	.align		4
        /*0018*/ 	.word	0x00000000
	.align		4
        /*001c*/ 	.word	0xfffffffc


//--------------------- .text._Z12reduceKernelPfS_i --------------------------
	.section	.text._Z12reduceKernelPfS_i,"ax",@progbits
	.align	128
        .global         _Z12reduceKernelPfS_i
        .type           _Z12reduceKernelPfS_i,@function
        .size           _Z12reduceKernelPfS_i,(.L_x_6 - _Z12reduceKernelPfS_i)
        .other          _Z12reduceKernelPfS_i,@"STO_CUDA_ENTRY STV_DEFAULT"
_Z12reduceKernelPfS_i:
.text._Z12reduceKernelPfS_i:
[----:B------:R-:W-:Y:S01]  /*0000*/  LDC R1, c[0x0][0x37c] ;  /* 0x0000df00ff017b82 */ /* 0x000fe20000000800 */
[----:B------:R-:W0:Y:S01]  /*0010*/  S2R R6, SR_TID.X ;  /* 0x0000000000067919 */ /* 0x000e220000002100 */
[----:B------:R-:W0:Y:S01]  /*0020*/  LDCU UR8, c[0x0][0x360] ;  /* 0x00006c00ff0877ac */ /* 0x000e220008000800 */
[----:B------:R-:W-:Y:S01]  /*0030*/  BSSY.RECONVERGENT B0, `(.L_x_0) ;  /* 0x0000019000007945 */ /* 0x000fe20003800200 */
[----:B------:R-:W-:Y:S01]  /*0040*/  IMAD.MOV.U32 R4, RZ, RZ, RZ ;  /* 0x000000ffff047224 */ /* 0x000fe200078e00ff */
[----:B------:R-:W0:Y:S01]  /*0050*/  S2R R7, SR_CTAID.X ;  /* 0x0000000000077919 */ /* 0x000e220000002500 */
[----:B------:R-:W1:Y:S01]  /*0060*/  LDCU UR5, c[0x0][0x390] ;  /* 0x00007200ff0577ac */ /* 0x000e620008000800 */
[----:B------:R-:W2:Y:S01]  /*0070*/  LDCU.64 UR6, c[0x0][0x358] ;  /* 0x00006b00ff0677ac */ /* 0x000ea20008000a00 */
[----:B------:R-:W3:Y:S01]  /*0080*/  LDCU.64 UR10, c[0x0][0x380] ;  /* 0x00007000ff0a77ac */ /* 0x000ee20008000a00 */
[----:B-1----:R-:W-:Y:S01]  /*0090*/  USHF.R.S32.HI UR4, URZ, 0x1f, UR5 ;  /* 0x0000001fff047899 */ /* 0x002fe20008011405 */
[----:B0-----:R-:W-:-:S05]  /*00a0*/  IMAD R0, R7, UR8, R6 ;  /* 0x0000000807007c24 */ /* 0x001fca000f8e0206 */
[----:B------:R-:W-:-:S04]  /*00b0*/  ISETP.GE.U32.AND P0, PT, R0, UR5, PT ;  /* 0x0000000500007c0c */ /* 0x000fc8000bf06070 */
[----:B------:R-:W-:-:S13]  /*00c0*/  ISETP.GE.U32.AND.EX P0, PT, RZ, UR4, PT, P0 ;  /* 0x00000004ff007c0c */ /* 0x000fda000bf06100 */
[----:B--23--:R-:W-:Y:S05]  /*00d0*/  @P0 BRA `(.L_x_1) ;  /* 0x0000000000380947 */ /* 0x00cfea0003800000 */
[----:B------:R-:W0:Y:S01]  /*00e0*/  LDC R2, c[0x0][0x370] ;  /* 0x0000dc00ff027b82 */ /* 0x000e220000000800 */
[----:B------:R-:W-:Y:S02]  /*00f0*/  IMAD.MOV.U32 R5, RZ, RZ, R0 ;  /* 0x000000ffff057224 */ /* 0x000fe400078e0000 */
[----:B------:R-:W-:Y:S02]  /*0100*/  IMAD.MOV.U32 R8, RZ, RZ, RZ ;  /* 0x000000ffff087224 */ /* 0x000fe400078e00ff */
[----:B------:R-:W-:Y:S02]  /*0110*/  IMAD.MOV.U32 R4, RZ, RZ, RZ ;  /* 0x000000ffff047224 */ /* 0x000fe400078e00ff */
[----:B0-----:R-:W-:-:S07]  /*0120*/  IMAD R0, R2, UR8, RZ ;  /* 0x0000000802007c24 */ /* 0x001fce000f8e02ff */
.L_x_2:
[----:B------:R-:W-:-:S04]  /*0130*/  LEA R2, P0, R5, UR10, 0x2 ;  /* 0x0000000a05027c11 */ /* 0x000fc8000f8010ff */
[----:B------:R-:W-:-:S06]  /*0140*/  LEA.HI.X R3, R5, UR11, R8, 0x2, P0 ;  /* 0x0000000b05037c11 */ /* 0x000fcc00080f1408 */
[----:B------:R-:W2:Y:S01]  /*0150*/  LDG.E R3, desc[UR6][R2.64] ;  /* 0x0000000602037981 */ /* 0x000ea2000c1e1900 */
[----:B------:R-:W-:-:S05]  /*0160*/  IADD3 R5, P0, PT, R0, R5, RZ ;  /* 0x0000000500057210 */ /* 0x000fca0007f1e0ff */
[----:B------:R-:W-:Y:S01]  /*0170*/  IMAD.X R8, RZ, RZ, R8, P0 ;  /* 0x000000ffff087224 */ /* 0x000fe200000e0608 */
[----:B------:R-:W-:-:S04]  /*0180*/  ISETP.GE.U32.AND P0, PT, R5, UR5, PT ;  /* 0x0000000505007c0c */ /* 0x000fc8000bf06070 */
[----:B------:R-:W-:Y:S01]  /*0190*/  ISETP.GE.U32.AND.EX P0, PT, R8, UR4, PT, P0 ;  /* 0x0000000408007c0c */ /* 0x000fe2000bf06100 */
[----:B--2---:R-:W-:-:S12]  /*01a0*/  FADD R4, R3, R4 ;  /* 0x0000000403047221 */ /* 0x004fd80000000000 */
[----:B------:R-:W-:Y:S05]  /*01b0*/  @!P0 BRA `(.L_x_2) ;  /* 0xfffffffc00dc8947 */ /* 0x000fea000383ffff */
.L_x_1:
[----:B------:R-:W-:Y:S05]  /*01c0*/  BSYNC.RECONVERGENT B0 ;  /* 0x0000000000007941 */ /* 0x000fea0003800200 */
.L_x_0:
[----:B------:R-:W0:Y:S01]  /*01d0*/  S2UR UR5, SR_CgaCtaId ;  /* 0x00000000000579c3 */ /* 0x000e220000008800 */
[----:B------:R-:W-:Y:S01]  /*01e0*/  UMOV UR4, 0x400 ;  /* 0x0000040000047882 */ /* 0x000fe20000000000 */
[----:B------:R-:W-:Y:S01]  /*01f0*/  UISETP.GE.U32.AND UP0, UPT, UR8, 0x2, UPT ;  /* 0x000000020800788c */ /* 0x000fe2000bf06070 */
[----:B------:R-:W-:Y:S01]  /*0200*/  ISETP.NE.AND P1, PT, R6, RZ, PT ;  /* 0x000000ff0600720c */ /* 0x000fe20003f25270 */
[----:B0-----:R-:W-:-:S06]  /*0210*/  ULEA UR4, UR5, UR4, 0x18 ;  /* 0x0000000405047291 */ /* 0x001fcc000f8ec0ff */
[----:B------:R-:W-:-:S05]  /*0220*/  LEA R3, R6, UR4, 0x2 ;  /* 0x0000000406037c11 */ /* 0x000fca000f8e10ff */
[----:B------:R0:W-:Y:S01]  /*0230*/  STS [R3], R4 ;  /* 0x0000000403007388 */ /* 0x0001e20000000800 */
[----:B------:R-:W-:Y:S06]  /*0240*/  BAR.SYNC.DEFER_BLOCKING 0x0 ;  /* 0x0000000000007b1d */ /* 0x000fec0000010000 */
[----:B------:R-:W-:Y:S05]  /*0250*/  BRA.U !UP0, `(.L_x_3) ;  /* 0x0000000108447547 */ /* 0x000fea000b800000 */
[----:B------:R-:W-:Y:S01]  /*0260*/  USHF.R.U32.HI UR4, URZ, 0x1, UR8 ;  /* 0x00000001ff047899 */ /* 0x000fe20008011608 */
[----:B------:R-:W-:-:S05]  /*0270*/  IMAD.MOV.U32 R9, RZ, RZ, RZ ;  /* 0x000000ffff097224 */ /* 0x000fca00078e00ff */
[----:B0-----:R-:W-:-:S07]  /*0280*/  IMAD.U32 R4, RZ, RZ, UR4 ;  /* 0x00000004ff047e24 */ /* 0x001fce000f8e00ff */
.L_x_4:
[----:B------:R-:W-:-:S04]  /*0290*/  ISETP.GT.U32.AND P0, PT, R4, R6, PT ;  /* 0x000000060400720c */ /* 0x000fc80003f04070 */
[----:B------:R-:W-:-:S13]  /*02a0*/  ISETP.GT.U32.AND.EX P0, PT, R9, RZ, PT, P0 ;  /* 0x000000ff0900720c */ /* 0x000fda0003f04100 */
[----:B------:R-:W-:Y:S01]  /*02b0*/  @P0 IMAD R0, R4, 0x4, R3 ;  /* 0x0000000404000824 */ /* 0x000fe200078e0203 */
[----:B------:R-:W-:Y:S05]  /*02c0*/  @P0 LDS R5, [R3] ;  /* 0x0000000003050984 */ /* 0x000fea0000000800 */
[----:B------:R-:W0:Y:S02]  /*02d0*/  @P0 LDS R0, [R0] ;  /* 0x0000000000000984 */ /* 0x000e240000000800 */
[----:B0-----:R-:W-:Y:S01]  /*02e0*/  @P0 FADD R2, R0, R5 ;  /* 0x0000000500020221 */ /* 0x001fe20000000000 */
[----:B------:R-:W-:-:S04]  /*02f0*/  SHF.R.U32.HI R5, RZ, 0x1, R9 ;  /* 0x00000001ff057819 */ /* 0x000fc80000011609 */
[----:B------:R1:W-:Y:S01]  /*0300*/  @P0 STS [R3], R2 ;  /* 0x0000000203000388 */ /* 0x0003e20000000800 */
[----:B------:R-:W-:Y:S01]  /*0310*/  BAR.SYNC.DEFER_BLOCKING 0x0 ;  /* 0x0000000000007b1d */ /* 0x000fe20000010000 */
[C---:B------:R-:W-:Y:S02]  /*0320*/  ISETP.GT.U32.AND P0, PT, R4.reuse, 0x1, PT ;  /* 0x000000010400780c */ /* 0x040fe40003f04070 */
[----:B------:R-:W-:Y:S02]  /*0330*/  SHF.R.U64 R4, R4, 0x1, R9 ;  /* 0x0000000104047819 */ /* 0x000fe40000001209 */
[----:B------:R-:W-:Y:S01]  /*0340*/  ISETP.GT.U32.AND.EX P0, PT, R9, RZ, PT, P0 ;  /* 0x000000ff0900720c */ /* 0x000fe20003f04100 */
[----:B------:R-:W-:-:S12]  /*0350*/  IMAD.MOV.U32 R9, RZ, RZ, R5 ;  /* 0x000000ffff097224 */ /* 0x000fd800078e0005 */
[----:B-1----:R-:W-:Y:S05]  /*0360*/  @P0 BRA `(.L_x_4) ;  /* 0xfffffffc00c80947 */ /* 0x002fea000383ffff */
.L_x_3:
[----:B------:R-:W-:Y:S05]  /*0370*/  @P1 EXIT ;  /* 0x000000000000194d */ /* 0x000fea0003800000 */
[----:B------:R-:W1:Y:S01]  /*0380*/  S2UR UR5, SR_CgaCtaId ;  /* 0x00000000000579c3 */ /* 0x000e620000008800 */
[----:B------:R-:W-:-:S07]  /*0390*/  UMOV UR4, 0x400 ;  /* 0x0000040000047882 */ /* 0x000fce0000000000 */
[----:B0-----:R-:W0:Y:S01]  /*03a0*/  LDC.64 R2, c[0x0][0x388] ;  /* 0x0000e200ff027b82 */ /* 0x001e220000000a00 */
[----:B-1----:R-:W-:Y:S01]  /*03b0*/  ULEA UR4, UR5, UR4, 0x18 ;  /* 0x0000000405047291 */ /* 0x002fe2000f8ec0ff */
[----:B0-----:R-:W-:-:S08]  /*03c0*/  IMAD.WIDE.U32 R2, R7, 0x4, R2 ;  /* 0x0000000407027825 */ /* 0x001fd000078e0002 */
[----:B------:R-:W0:Y:S04]  /*03d0*/  LDS R5, [UR4] ;  /* 0x00000004ff057984 */ /* 0x000e280008000800 */
[----:B0-----:R-:W-:Y:S01]  /*03e0*/  STG.E desc[UR6][R2.64], R5 ;  /* 0x0000000502007986 */ /* 0x001fe2000c101906 */
[----:B------:R-:W-:Y:S05]  /*03f0*/  EXIT ;  /* 0x000000000000794d */ /* 0x000fea0003800000 */
.L_x_5:
[----:B------:R-:W-:-:S00]  /*0400*/  BRA `(.L_x_5) ;  /* 0xfffffffc00fc7947 */ /* 0x000fc0000383ffff */
[----:B------:R-:W-:-:S00]  /*0410*/  NOP ;  /* 0x0000000000007918 */ /* 0x000fc00000000000 */
        /* <DEDUP_REMOVED lines=14> */
.L_x_6:


//--------------------- .nv.shared._Z12reduceKernelPfS_i --------------------------
	.section	.nv.shared._Z12reduceKernelPfS_i,"aw",@nobits
	.sectionflags	@""
	.align	16
	.zero		1024


//--------------------- .nv.shared.reserved.0     --------------------------
	.section	.nv.shared.reserved.0,"aw",@nobits
	.weak		__nv_reservedSMEM_offset_0_alias
	.size		__nv_reservedSMEM_offset_0_alias, 0, 64
	.other		__nv_reservedSMEM_offset_0_alias,@"STO_CUDA_RESERVED_SHARED STV_DEFAULT"
__nv_reservedSMEM_offset_0_alias:
	.zero		0
	.zero		64


//--------------------- .nv.constant0._Z12reduceKernelPfS_i --------------------------
	.section	.nv.constant0._Z12reduceKernelPfS_i,"a",@progbits
	.sectionflags	@""
	.align	4
.nv.constant0._Z12reduceKernelPfS_i:
	.zero		916


//--------------------- SYMBOLS --------------------------

	.type		.nv.reservedSmem.offset0,@object
	.size		.nv.reservedSmem.offset0,0x4
	.type		.nv.reservedSmem.cap,@object
	.size		.nv.reservedSmem.cap,0x4
